//
// Generated by NVIDIA NVVM Compiler
//
// Compiler Build ID: CL-36424714
// Cuda compilation tools, release 13.0, V13.0.88
// Based on NVVM 20.0.0
//

.version 9.0
.target sm_100
.address_size 64

	// .globl	_Z10dumbkernelv
.extern .func  (.param .b32 func_retval0) vprintf
(
	.param .b64 vprintf_param_0,
	.param .b64 vprintf_param_1
)
;
.global .align 1 .b8 $str[26] = {119, 101, 32, 109, 97, 100, 101, 32, 105, 116, 32, 116, 111, 32, 100, 117, 109, 98, 107, 101, 114, 110, 101, 108, 10};

.visible .entry _Z10dumbkernelv()
{
	.reg .b32 	%r<3>;
	.reg .b64 	%rd<3>;

	mov.u64 	%rd1, $str;
	cvta.global.u64 	%rd2, %rd1;
	{ // callseq 0, 0
	.param .b64 param0;
	st.param.b64 	[param0], %rd2;
	.param .b64 param1;
	st.param.b64 	[param1], 0;
	.param .b32 retval0;
	call.uni (retval0), 
	vprintf, 
	(
	param0, 
	param1
	);
	ld.param.b32 	%r1, [retval0];
	} // callseq 0
	ret;

}


// ===== COMPILED SASS (sm_100) =====

	.target	sm_100

	.elftype	@"ET_EXEC"


//--------------------- .note.nv.tkinfo           --------------------------
	.section	.note.nv.tkinfo,"",@"SHT_NOTE"
	.sectionflags	@"SHF_NOTE_NV_TKINFO"
	.tkinfo
        /*0018*/ 	.word	0x00000002
        /*0030*/ 	.string	""
        /*0030*/ 	.string	"ptxas"
        /*0030*/ 	.string	"Cuda compilation tools, release 13.0, V13.0.88"
        /*0030*/ 	.string	"Build cuda_13.0.r13.0/compiler.36424714_0"
        /*0030*/ 	.string	"-arch sm_100 -m 64 "



//--------------------- .note.nv.cuinfo           --------------------------
	.section	.note.nv.cuinfo,"",@"SHT_NOTE"
	.sectionflags	@"SHF_NOTE_NV_CUINFO"
        /*0018*/ 	.short	0x0002
        /*001a*/ 	.short	0x0064
        /*001c*/ 	.short	0x0082
	.zero		2


//--------------------- .nv.info                  --------------------------
	.section	.nv.info,"",@"SHT_CUDA_INFO"
	.align	4


	//----- nvinfo : EIATTR_REGCOUNT
	.align		4
        /*0000*/ 	.byte	0x04, 0x2f
        /*0002*/ 	.short	(.L_2 - .L_1)
	.align		4
.L_1:
        /*0004*/ 	.word	index@(_Z10dumbkernelv)
        /*0008*/ 	.word	0x00000018


	//----- nvinfo : EIATTR_FRAME_SIZE
	.align		4
.L_2:
        /*000c*/ 	.byte	0x04, 0x11
        /*000e*/ 	.short	(.L_4 - .L_3)
	.align		4
.L_3:
        /*0010*/ 	.word	index@(_Z10dumbkernelv)
        /*0014*/ 	.word	0x00000000


	//----- nvinfo : EIATTR_MIN_STACK_SIZE
	.align		4
.L_4:
        /*0018*/ 	.byte	0x04, 0x12
        /*001a*/ 	.short	(.L_6 - .L_5)
	.align		4
.L_5:
        /*001c*/ 	.word	index@(_Z10dumbkernelv)
        /*0020*/ 	.word	0x00000000
.L_6:


//--------------------- .nv.compat                --------------------------
	.section	.nv.compat,"",@"SHT_CUDA_COMPAT_INFO"
	.align	4
        /*0000*/ 	.byte	0x02, 0x09, 0x00, 0x00, 0x02, 0x02, 0x01, 0x00, 0x02, 0x05, 0x05, 0x00, 0x03, 0x07, 0x01, 0x01
        /*0010*/ 	.byte	0x02, 0x03, 0x00, 0x00, 0x02, 0x06, 0x01, 0x00, 0x04, 0x0b, 0x08, 0x00, 0x09, 0x00, 0x00, 0x00
        /*0020*/ 	.byte	0x00, 0x00, 0x00, 0x00


//--------------------- .nv.info._Z10dumbkernelv  --------------------------
	.section	.nv.info._Z10dumbkernelv,"",@"SHT_CUDA_INFO"
	.sectionflags	@""
	.align	4


	//----- nvinfo : EIATTR_CUDA_API_VERSION
	.align		4
        /*0000*/ 	.byte	0x04, 0x37
        /*0002*/ 	.short	(.L_8 - .L_7)
.L_7:
        /*0004*/ 	.word	0x00000082


	//----- nvinfo : EIATTR_SPARSE_MMA_MASK
	.align		4
.L_8:
        /*0008*/ 	.byte	0x03, 0x50
        /*000a*/ 	.short	0x0000


	//----- nvinfo : EIATTR_MAXREG_COUNT
	.align		4
        /*000c*/ 	.byte	0x03, 0x1b
        /*000e*/ 	.short	0x00ff


	//----- nvinfo : EIATTR_EXTERNS
	.align		4
        /*0010*/ 	.byte	0x04, 0x0f
        /*0012*/ 	.short	(.L_10 - .L_9)


	//   ....[0]....
	.align		4
.L_9:
        /*0014*/ 	.word	index@(vprintf)


	//----- nvinfo : EIATTR_MERCURY_ISA_VERSION
	.align		4
.L_10:
        /*0018*/ 	.byte	0x03, 0x5f
        /*001a*/ 	.short	0x0101


	//----- nvinfo : EIATTR_VRC_CTA_INIT_COUNT
	.align		4
        /*001c*/ 	.byte	0x02, 0x4a
	.zero		1
	.zero		1


	//----- nvinfo : EIATTR_SYSCALL_OFFSETS
	.align		4
        /*0020*/ 	.byte	0x04, 0x46
        /*0022*/ 	.short	(.L_12 - .L_11)


	//   ....[0]....
.L_11:
        /*0024*/ 	.word	0x00000080


	//----- nvinfo : EIATTR_EXIT_INSTR_OFFSETS
	.align		4
.L_12:
        /*0028*/ 	.byte	0x04, 0x1c
        /*002a*/ 	.short	(.L_14 - .L_13)


	//   ....[0]....
.L_13:
        /*002c*/ 	.word	0x00000090


	//----- nvinfo : EIATTR_SW_WAR
	.align		4
.L_14:
        /*0030*/ 	.byte	0x04, 0x36
        /*0032*/ 	.short	(.L_16 - .L_15)
.L_15:
        /*0034*/ 	.word	0x00000008
.L_16:


//--------------------- .nv.callgraph             --------------------------
	.section	.nv.callgraph,"",@"SHT_CUDA_CALLGRAPH"
	.align	4
	.sectionentsize	8
	.align		4
        /*0000*/ 	.word	0x00000000
	.align		4
        /*0004*/ 	.word	0xffffffff
	.align		4
        /*0008*/ 	.word	index@(_Z10dumbkernelv)
	.align		4
        /*000c*/ 	.word	index@(vprintf)
	.align		4
        /*0010*/ 	.word	0x00000000
	.align		4
        /*0014*/ 	.word	0xfffffffe
	.align		4
        /*0018*/ 	.word	0x00000000
	.align		4
        /*001c*/ 	.word	0xfffffffd
	.align		4
        /*0020*/ 	.word	0x00000000
	.align		4
        /*0024*/ 	.word	0xfffffffc


//--------------------- .nv.constant4             --------------------------
	.section	.nv.constant4,"a",@progbits
	.align	8
	.align		8
.nv.constant4:
        /*0000*/ 	.dword	vprintf
	.align		8
        /*0008*/ 	.dword	$str


//--------------------- .text._Z10dumbkernelv     --------------------------
	.section	.text._Z10dumbkernelv,"ax",@progbits
	.align	128
        .global         _Z10dumbkernelv
        .type           _Z10dumbkernelv,@function
        .size           _Z10dumbkernelv,(.L_x_2 - _Z10dumbkernelv)
        .other          _Z10dumbkernelv,@"STO_CUDA_ENTRY STV_DEFAULT"
_Z10dumbkernelv:
.text._Z10dumbkernelv:
[----:B------:R-:W0:Y:S01]  /*0000*/  LDC R1, c[0x0][0x37c] ;  /* 0x0000df00ff017b82 */ /* 0x000e220000000800 */
[----:B------:R-:W-:Y:S01]  /*0010*/  MOV R0, 0x0 ;  /* 0x0000000000007802 */ /* 0x000fe20000000f00 */
[----:B------:R-:W1:Y:S01]  /*0020*/  LDCU.64 UR4, c[0x4][0x8] ;  /* 0x01000100ff0477ac */ /* 0x000e620008000a00 */
[----:B------:R-:W-:-:S05]  /*0030*/  CS2R R6, SRZ ;  /* 0x0000000000067805 */ /* 0x000fca000001ff00 */
[----:B------:R2:W3:Y:S01]  /*0040*/  LDC.64 R2, c[0x4][R0] ;  /* 0x0100000000027b82 */ /* 0x0004e20000000a00 */
[----:B-1----:R-:W-:Y:S02]  /*0050*/  IMAD.U32 R4, RZ, RZ, UR4 ;  /* 0x00000004ff047e24 */ /* 0x002fe4000f8e00ff */
[----:B--2---:R-:W-:-:S07]  /*0060*/  IMAD.U32 R5, RZ, RZ, UR5 ;  /* 0x00000005ff057e24 */ /* 0x004fce000f8e00ff */
[----:B------:R-:W-:-:S07]  /*0070*/  LEPC R20, `(.L_x_0) ;  /* 0x000000001014794e */ /* 0x000fce0000000000 */
[----:B0--3--:R-:W-:Y:S05]  /*0080*/  CALL.ABS.NOINC R2 ;  /* 0x0000000002007343 */ /* 0x009fea0003c00000 */
.L_x_0:
[----:B------:R-:W-:Y:S05]  /*0090*/  EXIT ;  /* 0x000000000000794d */ /* 0x000fea0003800000 */
.L_x_1:
[----:B------:R-:W-:-:S00]  /*00a0*/  BRA `(.L_x_1) ;  /* 0xfffffffc00fc7947 */ /* 0x000fc0000383ffff */
[----:B------:R-:W-:-:S00]  /*00b0*/  NOP ;  /* 0x0000000000007918 */ /* 0x000fc00000000000 */
        /* <DEDUP_REMOVED lines=12> */
.L_x_2:


//--------------------- .nv.global.init           --------------------------
	.section	.nv.global.init,"aw",@progbits
.nv.global.init:
	.type		$str,@object
	.size		$str,(.L_0 - $str)
$str:
        /*0000*/ 	.byte	0x77, 0x65, 0x20, 0x6d, 0x61, 0x64, 0x65, 0x20, 0x69, 0x74, 0x20, 0x74, 0x6f, 0x20, 0x64, 0x75
        /*0010*/ 	.byte	0x6d, 0x62, 0x6b, 0x65, 0x72, 0x6e, 0x65, 0x6c, 0x0a, 0x00
.L_0:


//--------------------- .nv.shared.reserved.0     --------------------------
	.section	.nv.shared.reserved.0,"aw",@nobits
	.weak		__nv_reservedSMEM_offset_0_alias
	.size		__nv_reservedSMEM_offset_0_alias, 0, 64
	.other		__nv_reservedSMEM_offset_0_alias,@"STO_CUDA_RESERVED_SHARED STV_DEFAULT"
__nv_reservedSMEM_offset_0_alias:
	.zero		0
	.zero		64


//--------------------- .nv.constant0._Z10dumbkernelv --------------------------
	.section	.nv.constant0._Z10dumbkernelv,"a",@progbits
	.sectionflags	@""
	.align	4
.nv.constant0._Z10dumbkernelv:
	.zero		896


//--------------------- SYMBOLS --------------------------

	.type		.nv.reservedSmem.offset0,@object
	.size		.nv.reservedSmem.offset0,0x4
	.type		vprintf,@function
